//
// Generated by NVIDIA NVVM Compiler
//
// Compiler Build ID: CL-36424714
// Cuda compilation tools, release 13.0, V13.0.88
// Based on NVVM 20.0.0
//

.version 9.0
.target sm_100
.address_size 64

	// .globl	_Z22histogram_range_kernelPKhPjjii
.extern .shared .align 16 .b8 s_hist[];

.visible .entry _Z22histogram_range_kernelPKhPjjii(
	.param .u64 .ptr .align 1 _Z22histogram_range_kernelPKhPjjii_param_0,
	.param .u64 .ptr .align 1 _Z22histogram_range_kernelPKhPjjii_param_1,
	.param .u32 _Z22histogram_range_kernelPKhPjjii_param_2,
	.param .u32 _Z22histogram_range_kernelPKhPjjii_param_3,
	.param .u32 _Z22histogram_range_kernelPKhPjjii_param_4
)
{
	.reg .pred 	%p<37>;
	.reg .b16 	%rs<17>;
	.reg .b32 	%r<153>;
	.reg .b64 	%rd<39>;

	ld.param.u64 	%rd4, [_Z22histogram_range_kernelPKhPjjii_param_0];
	ld.param.u64 	%rd3, [_Z22histogram_range_kernelPKhPjjii_param_1];
	ld.param.u32 	%r58, [_Z22histogram_range_kernelPKhPjjii_param_2];
	ld.param.u32 	%r59, [_Z22histogram_range_kernelPKhPjjii_param_3];
	ld.param.u32 	%r60, [_Z22histogram_range_kernelPKhPjjii_param_4];
	cvta.to.global.u64 	%rd1, %rd4;
	sub.s32 	%r1, %r60, %r59;
	add.s32 	%r2, %r1, 1;
	mov.u32 	%r152, %tid.x;
	setp.gt.s32 	%p1, %r152, %r1;
	@%p1 bra 	$L__BB0_3;
	mov.u32 	%r4, %ntid.x;
	mov.u32 	%r151, %r152;
$L__BB0_2:
	shl.b32 	%r61, %r151, 2;
	mov.u32 	%r62, s_hist;
	add.s32 	%r63, %r62, %r61;
	mov.b32 	%r64, 0;
	st.shared.u32 	[%r63], %r64;
	add.s32 	%r151, %r151, %r4;
	setp.le.s32 	%p2, %r151, %r1;
	@%p2 bra 	$L__BB0_2;
$L__BB0_3:
	bar.sync 	0;
	mov.u32 	%r7, %ctaid.x;
	mov.u32 	%r8, %ntid.x;
	mov.u32 	%r9, %nctaid.x;
	mad.lo.s32 	%r10, %r7, %r8, %r152;
	setp.ge.u32 	%p3, %r10, %r58;
	@%p3 bra 	$L__BB0_6;
	cvt.u64.u32 	%rd5, %r10;
	add.s64 	%rd6, %rd1, %rd5;
	ld.global.nc.u8 	%rs1, [%rd6];
	cvt.u32.u8 	%r65, %rs1;
	sub.s32 	%r11, %r65, %r59;
	setp.ge.u32 	%p4, %r11, %r2;
	@%p4 bra 	$L__BB0_6;
	shl.b32 	%r66, %r11, 2;
	mov.u32 	%r67, s_hist;
	add.s32 	%r68, %r67, %r66;
	atom.shared.add.u32 	%r69, [%r68], 1;
$L__BB0_6:
	add.s32 	%r12, %r9, %r7;
	mad.lo.s32 	%r13, %r12, %r8, %r152;
	setp.ge.u32 	%p5, %r13, %r58;
	@%p5 bra 	$L__BB0_9;
	cvt.u64.u32 	%rd7, %r13;
	add.s64 	%rd8, %rd1, %rd7;
	ld.global.nc.u8 	%rs2, [%rd8];
	cvt.u32.u8 	%r70, %rs2;
	sub.s32 	%r14, %r70, %r59;
	setp.ge.u32 	%p6, %r14, %r2;
	@%p6 bra 	$L__BB0_9;
	shl.b32 	%r71, %r14, 2;
	mov.u32 	%r72, s_hist;
	add.s32 	%r73, %r72, %r71;
	atom.shared.add.u32 	%r74, [%r73], 1;
$L__BB0_9:
	add.s32 	%r15, %r12, %r9;
	mad.lo.s32 	%r16, %r15, %r8, %r152;
	setp.ge.u32 	%p7, %r16, %r58;
	@%p7 bra 	$L__BB0_12;
	cvt.u64.u32 	%rd9, %r16;
	add.s64 	%rd10, %rd1, %rd9;
	ld.global.nc.u8 	%rs3, [%rd10];
	cvt.u32.u8 	%r75, %rs3;
	sub.s32 	%r17, %r75, %r59;
	setp.ge.u32 	%p8, %r17, %r2;
	@%p8 bra 	$L__BB0_12;
	shl.b32 	%r76, %r17, 2;
	mov.u32 	%r77, s_hist;
	add.s32 	%r78, %r77, %r76;
	atom.shared.add.u32 	%r79, [%r78], 1;
$L__BB0_12:
	add.s32 	%r18, %r15, %r9;
	mad.lo.s32 	%r19, %r18, %r8, %r152;
	setp.ge.u32 	%p9, %r19, %r58;
	@%p9 bra 	$L__BB0_15;
	cvt.u64.u32 	%rd11, %r19;
	add.s64 	%rd12, %rd1, %rd11;
	ld.global.nc.u8 	%rs4, [%rd12];
	cvt.u32.u8 	%r80, %rs4;
	sub.s32 	%r20, %r80, %r59;
	setp.ge.u32 	%p10, %r20, %r2;
	@%p10 bra 	$L__BB0_15;
	shl.b32 	%r81, %r20, 2;
	mov.u32 	%r82, s_hist;
	add.s32 	%r83, %r82, %r81;
	atom.shared.add.u32 	%r84, [%r83], 1;
$L__BB0_15:
	add.s32 	%r21, %r18, %r9;
	mad.lo.s32 	%r22, %r21, %r8, %r152;
	setp.ge.u32 	%p11, %r22, %r58;
	@%p11 bra 	$L__BB0_18;
	cvt.u64.u32 	%rd13, %r22;
	add.s64 	%rd14, %rd1, %rd13;
	ld.global.nc.u8 	%rs5, [%rd14];
	cvt.u32.u8 	%r85, %rs5;
	sub.s32 	%r23, %r85, %r59;
	setp.ge.u32 	%p12, %r23, %r2;
	@%p12 bra 	$L__BB0_18;
	shl.b32 	%r86, %r23, 2;
	mov.u32 	%r87, s_hist;
	add.s32 	%r88, %r87, %r86;
	atom.shared.add.u32 	%r89, [%r88], 1;
$L__BB0_18:
	add.s32 	%r24, %r21, %r9;
	mad.lo.s32 	%r25, %r24, %r8, %r152;
	setp.ge.u32 	%p13, %r25, %r58;
	@%p13 bra 	$L__BB0_21;
	cvt.u64.u32 	%rd15, %r25;
	add.s64 	%rd16, %rd1, %rd15;
	ld.global.nc.u8 	%rs6, [%rd16];
	cvt.u32.u8 	%r90, %rs6;
	sub.s32 	%r26, %r90, %r59;
	setp.ge.u32 	%p14, %r26, %r2;
	@%p14 bra 	$L__BB0_21;
	shl.b32 	%r91, %r26, 2;
	mov.u32 	%r92, s_hist;
	add.s32 	%r93, %r92, %r91;
	atom.shared.add.u32 	%r94, [%r93], 1;
$L__BB0_21:
	add.s32 	%r27, %r24, %r9;
	mad.lo.s32 	%r28, %r27, %r8, %r152;
	setp.ge.u32 	%p15, %r28, %r58;
	@%p15 bra 	$L__BB0_24;
	cvt.u64.u32 	%rd17, %r28;
	add.s64 	%rd18, %rd1, %rd17;
	ld.global.nc.u8 	%rs7, [%rd18];
	cvt.u32.u8 	%r95, %rs7;
	sub.s32 	%r29, %r95, %r59;
	setp.ge.u32 	%p16, %r29, %r2;
	@%p16 bra 	$L__BB0_24;
	shl.b32 	%r96, %r29, 2;
	mov.u32 	%r97, s_hist;
	add.s32 	%r98, %r97, %r96;
	atom.shared.add.u32 	%r99, [%r98], 1;
$L__BB0_24:
	add.s32 	%r30, %r27, %r9;
	mad.lo.s32 	%r31, %r30, %r8, %r152;
	setp.ge.u32 	%p17, %r31, %r58;
	@%p17 bra 	$L__BB0_27;
	cvt.u64.u32 	%rd19, %r31;
	add.s64 	%rd20, %rd1, %rd19;
	ld.global.nc.u8 	%rs8, [%rd20];
	cvt.u32.u8 	%r100, %rs8;
	sub.s32 	%r32, %r100, %r59;
	setp.ge.u32 	%p18, %r32, %r2;
	@%p18 bra 	$L__BB0_27;
	shl.b32 	%r101, %r32, 2;
	mov.u32 	%r102, s_hist;
	add.s32 	%r103, %r102, %r101;
	atom.shared.add.u32 	%r104, [%r103], 1;
$L__BB0_27:
	add.s32 	%r33, %r30, %r9;
	mad.lo.s32 	%r34, %r33, %r8, %r152;
	setp.ge.u32 	%p19, %r34, %r58;
	@%p19 bra 	$L__BB0_30;
	cvt.u64.u32 	%rd21, %r34;
	add.s64 	%rd22, %rd1, %rd21;
	ld.global.nc.u8 	%rs9, [%rd22];
	cvt.u32.u8 	%r105, %rs9;
	sub.s32 	%r35, %r105, %r59;
	setp.ge.u32 	%p20, %r35, %r2;
	@%p20 bra 	$L__BB0_30;
	shl.b32 	%r106, %r35, 2;
	mov.u32 	%r107, s_hist;
	add.s32 	%r108, %r107, %r106;
	atom.shared.add.u32 	%r109, [%r108], 1;
$L__BB0_30:
	add.s32 	%r36, %r33, %r9;
	mad.lo.s32 	%r37, %r36, %r8, %r152;
	setp.ge.u32 	%p21, %r37, %r58;
	@%p21 bra 	$L__BB0_33;
	cvt.u64.u32 	%rd23, %r37;
	add.s64 	%rd24, %rd1, %rd23;
	ld.global.nc.u8 	%rs10, [%rd24];
	cvt.u32.u8 	%r110, %rs10;
	sub.s32 	%r38, %r110, %r59;
	setp.ge.u32 	%p22, %r38, %r2;
	@%p22 bra 	$L__BB0_33;
	shl.b32 	%r111, %r38, 2;
	mov.u32 	%r112, s_hist;
	add.s32 	%r113, %r112, %r111;
	atom.shared.add.u32 	%r114, [%r113], 1;
$L__BB0_33:
	add.s32 	%r39, %r36, %r9;
	mad.lo.s32 	%r40, %r39, %r8, %r152;
	setp.ge.u32 	%p23, %r40, %r58;
	@%p23 bra 	$L__BB0_36;
	cvt.u64.u32 	%rd25, %r40;
	add.s64 	%rd26, %rd1, %rd25;
	ld.global.nc.u8 	%rs11, [%rd26];
	cvt.u32.u8 	%r115, %rs11;
	sub.s32 	%r41, %r115, %r59;
	setp.ge.u32 	%p24, %r41, %r2;
	@%p24 bra 	$L__BB0_36;
	shl.b32 	%r116, %r41, 2;
	mov.u32 	%r117, s_hist;
	add.s32 	%r118, %r117, %r116;
	atom.shared.add.u32 	%r119, [%r118], 1;
$L__BB0_36:
	add.s32 	%r42, %r39, %r9;
	mad.lo.s32 	%r43, %r42, %r8, %r152;
	setp.ge.u32 	%p25, %r43, %r58;
	@%p25 bra 	$L__BB0_39;
	cvt.u64.u32 	%rd27, %r43;
	add.s64 	%rd28, %rd1, %rd27;
	ld.global.nc.u8 	%rs12, [%rd28];
	cvt.u32.u8 	%r120, %rs12;
	sub.s32 	%r44, %r120, %r59;
	setp.ge.u32 	%p26, %r44, %r2;
	@%p26 bra 	$L__BB0_39;
	shl.b32 	%r121, %r44, 2;
	mov.u32 	%r122, s_hist;
	add.s32 	%r123, %r122, %r121;
	atom.shared.add.u32 	%r124, [%r123], 1;
$L__BB0_39:
	add.s32 	%r45, %r42, %r9;
	mad.lo.s32 	%r46, %r45, %r8, %r152;
	setp.ge.u32 	%p27, %r46, %r58;
	@%p27 bra 	$L__BB0_42;
	cvt.u64.u32 	%rd29, %r46;
	add.s64 	%rd30, %rd1, %rd29;
	ld.global.nc.u8 	%rs13, [%rd30];
	cvt.u32.u8 	%r125, %rs13;
	sub.s32 	%r47, %r125, %r59;
	setp.ge.u32 	%p28, %r47, %r2;
	@%p28 bra 	$L__BB0_42;
	shl.b32 	%r126, %r47, 2;
	mov.u32 	%r127, s_hist;
	add.s32 	%r128, %r127, %r126;
	atom.shared.add.u32 	%r129, [%r128], 1;
$L__BB0_42:
	add.s32 	%r48, %r45, %r9;
	mad.lo.s32 	%r49, %r48, %r8, %r152;
	setp.ge.u32 	%p29, %r49, %r58;
	@%p29 bra 	$L__BB0_45;
	cvt.u64.u32 	%rd31, %r49;
	add.s64 	%rd32, %rd1, %rd31;
	ld.global.nc.u8 	%rs14, [%rd32];
	cvt.u32.u8 	%r130, %rs14;
	sub.s32 	%r50, %r130, %r59;
	setp.ge.u32 	%p30, %r50, %r2;
	@%p30 bra 	$L__BB0_45;
	shl.b32 	%r131, %r50, 2;
	mov.u32 	%r132, s_hist;
	add.s32 	%r133, %r132, %r131;
	atom.shared.add.u32 	%r134, [%r133], 1;
$L__BB0_45:
	add.s32 	%r51, %r48, %r9;
	mad.lo.s32 	%r52, %r51, %r8, %r152;
	setp.ge.u32 	%p31, %r52, %r58;
	@%p31 bra 	$L__BB0_48;
	cvt.u64.u32 	%rd33, %r52;
	add.s64 	%rd34, %rd1, %rd33;
	ld.global.nc.u8 	%rs15, [%rd34];
	cvt.u32.u8 	%r135, %rs15;
	sub.s32 	%r53, %r135, %r59;
	setp.ge.u32 	%p32, %r53, %r2;
	@%p32 bra 	$L__BB0_48;
	shl.b32 	%r136, %r53, 2;
	mov.u32 	%r137, s_hist;
	add.s32 	%r138, %r137, %r136;
	atom.shared.add.u32 	%r139, [%r138], 1;
$L__BB0_48:
	add.s32 	%r140, %r51, %r9;
	mad.lo.s32 	%r54, %r140, %r8, %r152;
	setp.ge.u32 	%p33, %r54, %r58;
	@%p33 bra 	$L__BB0_51;
	cvt.u64.u32 	%rd35, %r54;
	add.s64 	%rd36, %rd1, %rd35;
	ld.global.nc.u8 	%rs16, [%rd36];
	cvt.u32.u8 	%r141, %rs16;
	sub.s32 	%r55, %r141, %r59;
	setp.ge.u32 	%p34, %r55, %r2;
	@%p34 bra 	$L__BB0_51;
	shl.b32 	%r142, %r55, 2;
	mov.u32 	%r143, s_hist;
	add.s32 	%r144, %r143, %r142;
	atom.shared.add.u32 	%r145, [%r144], 1;
$L__BB0_51:
	setp.gt.s32 	%p35, %r152, %r1;
	bar.sync 	0;
	@%p35 bra 	$L__BB0_54;
	cvta.to.global.u64 	%rd2, %rd3;
	mov.u32 	%r147, s_hist;
$L__BB0_53:
	mul.wide.s32 	%rd37, %r152, 4;
	add.s64 	%rd38, %rd2, %rd37;
	shl.b32 	%r146, %r152, 2;
	add.s32 	%r148, %r147, %r146;
	ld.shared.u32 	%r149, [%r148];
	atom.global.add.u32 	%r150, [%rd38], %r149;
	add.s32 	%r152, %r152, %r8;
	setp.le.s32 	%p36, %r152, %r1;
	@%p36 bra 	$L__BB0_53;
$L__BB0_54:
	ret;

}


// ===== COMPILED SASS (sm_100) =====

	.target	sm_100

	.elftype	@"ET_EXEC"


//--------------------- .note.nv.tkinfo           --------------------------
	.section	.note.nv.tkinfo,"",@"SHT_NOTE"
	.sectionflags	@"SHF_NOTE_NV_TKINFO"
	.tkinfo
        /*0018*/ 	.word	0x00000002
        /*0030*/ 	.string	""
        /*0030*/ 	.string	"ptxas"
        /*0030*/ 	.string	"Cuda compilation tools, release 13.0, V13.0.88"
        /*0030*/ 	.string	"Build cuda_13.0.r13.0/compiler.36424714_0"
        /*0030*/ 	.string	"-arch sm_100 -m 64 "



//--------------------- .note.nv.cuinfo           --------------------------
	.section	.note.nv.cuinfo,"",@"SHT_NOTE"
	.sectionflags	@"SHF_NOTE_NV_CUINFO"
        /*0018*/ 	.short	0x0002
        /*001a*/ 	.short	0x0064
        /*001c*/ 	.short	0x0082
	.zero		2


//--------------------- .nv.info                  --------------------------
	.section	.nv.info,"",@"SHT_CUDA_INFO"
	.align	4


	//----- nvinfo : EIATTR_REGCOUNT
	.align		4
        /*0000*/ 	.byte	0x04, 0x2f
        /*0002*/ 	.short	(.L_1 - .L_0)
	.align		4
.L_0:
        /*0004*/ 	.word	index@(_Z22histogram_range_kernelPKhPjjii)
        /*0008*/ 	.word	0x00000010


	//----- nvinfo : EIATTR_FRAME_SIZE
	.align		4
.L_1:
        /*000c*/ 	.byte	0x04, 0x11
        /*000e*/ 	.short	(.L_3 - .L_2)
	.align		4
.L_2:
        /*0010*/ 	.word	index@(_Z22histogram_range_kernelPKhPjjii)
        /*0014*/ 	.word	0x00000000


	//----- nvinfo : EIATTR_MIN_STACK_SIZE
	.align		4
.L_3:
        /*0018*/ 	.byte	0x04, 0x12
        /*001a*/ 	.short	(.L_5 - .L_4)
	.align		4
.L_4:
        /*001c*/ 	.word	index@(_Z22histogram_range_kernelPKhPjjii)
        /*0020*/ 	.word	0x00000000
.L_5:


//--------------------- .nv.compat                --------------------------
	.section	.nv.compat,"",@"SHT_CUDA_COMPAT_INFO"
	.align	4
        /*0000*/ 	.byte	0x02, 0x09, 0x00, 0x00, 0x02, 0x02, 0x01, 0x00, 0x02, 0x05, 0x05, 0x00, 0x03, 0x07, 0x01, 0x01
        /*0010*/ 	.byte	0x02, 0x03, 0x00, 0x00, 0x02, 0x06, 0x01, 0x00, 0x04, 0x0b, 0x08, 0x00, 0x09, 0x00, 0x00, 0x00
        /*0020*/ 	.byte	0x00, 0x00, 0x00, 0x00


//--------------------- .nv.info._Z22histogram_range_kernelPKhPjjii --------------------------
	.section	.nv.info._Z22histogram_range_kernelPKhPjjii,"",@"SHT_CUDA_INFO"
	.sectionflags	@""
	.align	4


	//----- nvinfo : EIATTR_CUDA_API_VERSION
	.align		4
        /*0000*/ 	.byte	0x04, 0x37
        /*0002*/ 	.short	(.L_7 - .L_6)
.L_6:
        /*0004*/ 	.word	0x00000082


	//----- nvinfo : EIATTR_KPARAM_INFO
	.align		4
.L_7:
        /*0008*/ 	.byte	0x04, 0x17
        /*000a*/ 	.short	(.L_9 - .L_8)
.L_8:
        /*000c*/ 	.word	0x00000000
        /*0010*/ 	.short	0x0004
        /*0012*/ 	.short	0x0018
        /*0014*/ 	.byte	0x00, 0xf0, 0x11, 0x00


	//----- nvinfo : EIATTR_KPARAM_INFO
	.align		4
.L_9:
        /*0018*/ 	.byte	0x04, 0x17
        /*001a*/ 	.short	(.L_11 - .L_10)
.L_10:
        /*001c*/ 	.word	0x00000000
        /*0020*/ 	.short	0x0003
        /*0022*/ 	.short	0x0014
        /*0024*/ 	.byte	0x00, 0xf0, 0x11, 0x00


	//----- nvinfo : EIATTR_KPARAM_INFO
	.align		4
.L_11:
        /*0028*/ 	.byte	0x04, 0x17
        /*002a*/ 	.short	(.L_13 - .L_12)
.L_12:
        /*002c*/ 	.word	0x00000000
        /*0030*/ 	.short	0x0002
        /*0032*/ 	.short	0x0010
        /*0034*/ 	.byte	0x00, 0xf0, 0x11, 0x00


	//----- nvinfo : EIATTR_KPARAM_INFO
	.align		4
.L_13:
        /*0038*/ 	.byte	0x04, 0x17
        /*003a*/ 	.short	(.L_15 - .L_14)
.L_14:
        /*003c*/ 	.word	0x00000000
        /*0040*/ 	.short	0x0001
        /*0042*/ 	.short	0x0008
        /*0044*/ 	.byte	0x00, 0xf5, 0x21, 0x00


	//----- nvinfo : EIATTR_KPARAM_INFO
	.align		4
.L_15:
        /*0048*/ 	.byte	0x04, 0x17
        /*004a*/ 	.short	(.L_17 - .L_16)
.L_16:
        /*004c*/ 	.word	0x00000000
        /*0050*/ 	.short	0x0000
        /*0052*/ 	.short	0x0000
        /*0054*/ 	.byte	0x00, 0xf5, 0x21, 0x00


	//----- nvinfo : EIATTR_SPARSE_MMA_MASK
	.align		4
.L_17:
        /*0058*/ 	.byte	0x03, 0x50
        /*005a*/ 	.short	0x0000


	//----- nvinfo : EIATTR_MAXREG_COUNT
	.align		4
        /*005c*/ 	.byte	0x03, 0x1b
        /*005e*/ 	.short	0x00ff


	//----- nvinfo : EIATTR_NUM_BARRIERS
	.align		4
        /*0060*/ 	.byte	0x02, 0x4c
        /*0062*/ 	.byte	0x01
	.zero		1


	//----- nvinfo : EIATTR_MERCURY_ISA_VERSION
	.align		4
        /*0064*/ 	.byte	0x03, 0x5f
        /*0066*/ 	.short	0x0101


	//----- nvinfo : EIATTR_VRC_CTA_INIT_COUNT
	.align		4
        /*0068*/ 	.byte	0x02, 0x4a
	.zero		1
	.zero		1


	//----- nvinfo : EIATTR_EXIT_INSTR_OFFSETS
	.align		4
        /*006c*/ 	.byte	0x04, 0x1c
        /*006e*/ 	.short	(.L_19 - .L_18)


	//   ....[0]....
.L_18:
        /*0070*/ 	.word	0x000013b0


	//   ....[1]....
        /*0074*/ 	.word	0x00001470


	//----- nvinfo : EIATTR_CRS_STACK_SIZE
	.align		4
.L_19:
        /*0078*/ 	.byte	0x04, 0x1e
        /*007a*/ 	.short	(.L_21 - .L_20)
.L_20:
        /*007c*/ 	.word	0x00000000


	//----- nvinfo : EIATTR_CBANK_PARAM_SIZE
	.align		4
.L_21:
        /*0080*/ 	.byte	0x03, 0x19
        /*0082*/ 	.short	0x001c


	//----- nvinfo : EIATTR_PARAM_CBANK
	.align		4
        /*0084*/ 	.byte	0x04, 0x0a
        /*0086*/ 	.short	(.L_23 - .L_22)
	.align		4
.L_22:
        /*0088*/ 	.word	index@(.nv.constant0._Z22histogram_range_kernelPKhPjjii)
        /*008c*/ 	.short	0x0380
        /*008e*/ 	.short	0x001c


	//----- nvinfo : EIATTR_SW_WAR
	.align		4
.L_23:
        /*0090*/ 	.byte	0x04, 0x36
        /*0092*/ 	.short	(.L_25 - .L_24)
.L_24:
        /*0094*/ 	.word	0x00000008
.L_25:


//--------------------- .nv.callgraph             --------------------------
	.section	.nv.callgraph,"",@"SHT_CUDA_CALLGRAPH"
	.align	4
	.sectionentsize	8
	.align		4
        /*0000*/ 	.word	0x00000000
	.align		4
        /*0004*/ 	.word	0xffffffff
	.align		4
        /*0008*/ 	.word	0x00000000
	.align		4
        /*000c*/ 	.word	0xfffffffe
	.align		4
        /*0010*/ 	.word	0x00000000
	.align		4
        /*0014*/ 	.word	0xfffffffd
	.align		4
        /*0018*/ 	.word	0x00000000
	.align		4
        /*001c*/ 	.word	0xfffffffc


//--------------------- .text._Z22histogram_range_kernelPKhPjjii --------------------------
	.section	.text._Z22histogram_range_kernelPKhPjjii,"ax",@progbits
	.align	128
        .global         _Z22histogram_range_kernelPKhPjjii
        .type           _Z22histogram_range_kernelPKhPjjii,@function
        .size           _Z22histogram_range_kernelPKhPjjii,(.L_x_37 - _Z22histogram_range_kernelPKhPjjii)
        .other          _Z22histogram_range_kernelPKhPjjii,@"STO_CUDA_ENTRY STV_DEFAULT"
_Z22histogram_range_kernelPKhPjjii:
.text._Z22histogram_range_kernelPKhPjjii:
[----:B------:R-:W-:Y:S01]  /*0000*/  LDC R1, c[0x0][0x37c] ;  /* 0x0000df00ff017b82 */ /* 0x000fe20000000800 */
[----:B------:R-:W0:Y:S01]  /*0010*/  S2R R0, SR_TID.X ;  /* 0x0000000000007919 */ /* 0x000e220000002100 */
[----:B------:R-:W1:Y:S06]  /*0020*/  LDCU UR4, c[0x0][0x398] ;  /* 0x00007300ff0477ac */ /* 0x000e6c0008000800 */
[----:B------:R-:W2:Y:S01]  /*0030*/  S2UR UR14, SR_CTAID.X ;  /* 0x00000000000e79c3 */ /* 0x000ea20000002500 */
[----:B------:R-:W-:Y:S01]  /*0040*/  BSSY.RECONVERGENT B0, `(.L_x_0) ;  /* 0x000000f000007945 */ /* 0x000fe20003800200 */
[----:B------:R-:W1:Y:S02]  /*0050*/  LDCU UR9, c[0x0][0x394] ;  /* 0x00007280ff0977ac */ /* 0x000e640008000800 */
[----:B-1----:R-:W-:-:S06]  /*0060*/  UIADD3 UR4, UPT, UPT, UR4, -UR9, URZ ;  /* 0x8000000904047290 */ /* 0x002fcc000fffe0ff */
[----:B0-----:R-:W-:-:S13]  /*0070*/  ISETP.GT.AND P0, PT, R0, UR4, PT ;  /* 0x0000000400007c0c */ /* 0x001fda000bf04270 */
[----:B--2---:R-:W-:Y:S05]  /*0080*/  @P0 BRA `(.L_x_1) ;  /* 0x0000000000280947 */ /* 0x004fea0003800000 */
[----:B------:R-:W0:Y:S01]  /*0090*/  S2R R4, SR_CgaCtaId ;  /* 0x0000000000047919 */ /* 0x000e220000008800 */
[----:B------:R-:W1:Y:S01]  /*00a0*/  LDC R5, c[0x0][0x360] ;  /* 0x0000d800ff057b82 */ /* 0x000e620000000800 */
[----:B------:R-:W-:Y:S01]  /*00b0*/  MOV R3, 0x400 ;  /* 0x0000040000037802 */ /* 0x000fe20000000f00 */
[----:B------:R-:W-:-:S03]  /*00c0*/  IMAD.MOV.U32 R2, RZ, RZ, R0 ;  /* 0x000000ffff027224 */ /* 0x000fc600078e0000 */
[----:B0-----:R-:W-:-:S07]  /*00d0*/  LEA R3, R4, R3, 0x18 ;  /* 0x0000000304037211 */ /* 0x001fce00078ec0ff */
.L_x_2:
[----:B------:R-:W-:Y:S02]  /*00e0*/  IMAD R4, R2, 0x4, R3 ;  /* 0x0000000402047824 */ /* 0x000fe400078e0203 */
[----:B-1----:R-:W-:-:S03]  /*00f0*/  IMAD.IADD R2, R5, 0x1, R2 ;  /* 0x0000000105027824 */ /* 0x002fc600078e0202 */
[----:B------:R0:W-:Y:S02]  /*0100*/  STS [R4], RZ ;  /* 0x000000ff04007388 */ /* 0x0001e40000000800 */
[----:B------:R-:W-:-:S13]  /*0110*/  ISETP.GT.AND P0, PT, R2, UR4, PT ;  /* 0x0000000402007c0c */ /* 0x000fda000bf04270 */
[----:B0-----:R-:W-:Y:S05]  /*0120*/  @!P0 BRA `(.L_x_2) ;  /* 0xfffffffc00ec8947 */ /* 0x001fea000383ffff */
.L_x_1:
[----:B------:R-:W-:Y:S05]  /*0130*/  BSYNC.RECONVERGENT B0 ;  /* 0x0000000000007941 */ /* 0x000fea0003800200 */
.L_x_0:
[----:B------:R-:W0:Y:S01]  /*0140*/  LDC R3, c[0x0][0x360] ;  /* 0x0000d800ff037b82 */ /* 0x000e220000000800 */
[----:B------:R-:W1:Y:S07]  /*0150*/  LDCU UR5, c[0x0][0x370] ;  /* 0x00006e00ff0577ac */ /* 0x000e6e0008000800 */
[----:B------:R-:W-:Y:S01]  /*0160*/  BAR.SYNC.DEFER_BLOCKING 0x0 ;  /* 0x0000000000007b1d */ /* 0x000fe20000010000 */
[----:B------:R-:W-:-:S05]  /*0170*/  UIADD3 UR12, UPT, UPT, UR4, 0x1, URZ ;  /* 0x00000001040c7890 */ /* 0x000fca000fffe0ff */
[----:B------:R-:W2:Y:S01]  /*0180*/  LDCU UR13, c[0x0][0x390] ;  /* 0x00007200ff0d77ac */ /* 0x000ea20008000800 */
[----:B------:R-:W-:Y:S01]  /*0190*/  BSSY.RECONVERGENT B0, `(.L_x_3) ;  /* 0x000001d000007945 */ /* 0x000fe20003800200 */
[----:B------:R-:W3:Y:S01]  /*01a0*/  LDCU.64 UR10, c[0x0][0x358] ;  /* 0x00006b00ff0a77ac */ /* 0x000ee20008000a00 */
[----:B-1----:R-:W-:-:S04]  /*01b0*/  UIADD3 UR8, UPT, UPT, UR14, UR5, URZ ;  /* 0x000000050e087290 */ /* 0x002fc8000fffe0ff */
[----:B------:R-:W-:Y:S01]  /*01c0*/  UIADD3 UR17, UPT, UPT, UR8, UR5, URZ ;  /* 0x0000000508117290 */ /* 0x000fe2000fffe0ff */
[C-C-:B0-----:R-:W-:Y:S02]  /*01d0*/  IMAD R4, R3.reuse, UR14, R0.reuse ;  /* 0x0000000e03047c24 */ /* 0x141fe4000f8e0200 */
[C-C-:B------:R-:W-:Y:S01]  /*01e0*/  IMAD R8, R3.reuse, UR8, R0.reuse ;  /* 0x0000000803087c24 */ /* 0x140fe2000f8e0200 */
[----:B------:R-:W-:Y:S02]  /*01f0*/  UIADD3 UR18, UPT, UPT, UR17, UR5, URZ ;  /* 0x0000000511127290 */ /* 0x000fe4000fffe0ff */
[----:B--2---:R-:W-:Y:S01]  /*0200*/  ISETP.GE.U32.AND P0, PT, R4, UR13, PT ;  /* 0x0000000d04007c0c */ /* 0x004fe2000bf06070 */
[C-C-:B------:R-:W-:Y:S01]  /*0210*/  IMAD R11, R3.reuse, UR17, R0.reuse ;  /* 0x00000011030b7c24 */ /* 0x140fe2000f8e0200 */
[----:B------:R-:W-:Y:S02]  /*0220*/  UIADD3 UR19, UPT, UPT, UR18, UR5, URZ ;  /* 0x0000000512137290 */ /* 0x000fe4000fffe0ff */
[----:B------:R-:W-:-:S02]  /*0230*/  IMAD R12, R3, UR18, R0 ;  /* 0x00000012030c7c24 */ /* 0x000fc4000f8e0200 */
[----:B------:R-:W-:-:S04]  /*0240*/  UIADD3 UR20, UPT, UPT, UR19, UR5, URZ ;  /* 0x0000000513147290 */ /* 0x000fc8000fffe0ff */
[----:B------:R-:W-:-:S04]  /*0250*/  UIADD3 UR21, UPT, UPT, UR20, UR5, URZ ;  /* 0x0000000514157290 */ /* 0x000fc8000fffe0ff */
[----:B------:R-:W-:-:S04]  /*0260*/  UIADD3 UR22, UPT, UPT, UR21, UR5, URZ ;  /* 0x0000000515167290 */ /* 0x000fc8000fffe0ff */
[----:B------:R-:W-:-:S04]  /*0270*/  UIADD3 UR23, UPT, UPT, UR22, UR5, URZ ;  /* 0x0000000516177290 */ /* 0x000fc8000fffe0ff */
[----:B------:R-:W-:Y:S01]  /*0280*/  UIADD3 UR24, UPT, UPT, UR23, UR5, URZ ;  /* 0x0000000517187290 */ /* 0x000fe2000fffe0ff */
[----:B---3--:R-:W-:Y:S11]  /*0290*/  @P0 BRA `(.L_x_4) ;  /* 0x0000000000300947 */ /* 0x008ff60003800000 */
[----:B------:R-:W0:Y:S02]  /*02a0*/  LDCU.64 UR6, c[0x0][0x380] ;  /* 0x00007000ff0677ac */ /* 0x000e240008000a00 */
[----:B0-----:R-:W-:-:S05]  /*02b0*/  IADD3 R4, P0, PT, R4, UR6, RZ ;  /* 0x0000000604047c10 */ /* 0x001fca000ff1e0ff */
[----:B------:R-:W-:-:S05]  /*02c0*/  IMAD.X R5, RZ, RZ, UR7, P0 ;  /* 0x00000007ff057e24 */ /* 0x000fca00080e06ff */
[----:B------:R-:W2:Y:S02]  /*02d0*/  LDG.E.U8.CONSTANT R4, desc[UR10][R4.64] ;  /* 0x0000000a04047981 */ /* 0x000ea4000c1e9100 */
[----:B--2---:R-:W-:-:S05]  /*02e0*/  VIADD R2, R4, -UR9 ;  /* 0x8000000904027c36 */ /* 0x004fca0008000000 */
[----:B------:R-:W-:-:S13]  /*02f0*/  ISETP.GE.U32.AND P0, PT, R2, UR12, PT ;  /* 0x0000000c02007c0c */ /* 0x000fda000bf06070 */
[----:B------:R-:W-:Y:S05]  /*0300*/  @P0 BRA `(.L_x_4) ;  /* 0x0000000000140947 */ /* 0x000fea0003800000 */
[----:B------:R-:W0:Y:S01]  /*0310*/  S2UR UR7, SR_CgaCtaId ;  /* 0x00000000000779c3 */ /* 0x000e220000008800 */
[----:B------:R-:W-:Y:S02]  /*0320*/  UMOV UR6, 0x400 ;  /* 0x0000040000067882 */ /* 0x000fe40000000000 */
[----:B0-----:R-:W-:-:S06]  /*0330*/  ULEA UR6, UR7, UR6, 0x18 ;  /* 0x0000000607067291 */ /* 0x001fcc000f8ec0ff */
[----:B------:R-:W-:-:S05]  /*0340*/  LEA R2, R2, UR6, 0x2 ;  /* 0x0000000602027c11 */ /* 0x000fca000f8e10ff */
[----:B------:R0:W-:Y:S02]  /*0350*/  ATOMS.POPC.INC.32 RZ, [R2+URZ] ;  /* 0x0000000002ff7f8c */ /* 0x0001e4000d8000ff */
.L_x_4:
[----:B------:R-:W-:Y:S05]  /*0360*/  BSYNC.RECONVERGENT B0 ;  /* 0x0000000000007941 */ /* 0x000fea0003800200 */
.L_x_3:
[----:B------:R-:W-:Y:S01]  /*0370*/  ISETP.GE.U32.AND P6, PT, R8, UR13, PT ;  /* 0x0000000d08007c0c */ /* 0x000fe2000bfc6070 */
[----:B------:R-:W-:Y:S01]  /*0380*/  UIADD3 UR25, UPT, UPT, UR24, UR5, URZ ;  /* 0x0000000518197290 */ /* 0x000fe2000fffe0ff */
[C-C-:B------:R-:W-:Y:S01]  /*0390*/  IMAD R13, R3.reuse, UR19, R0.reuse ;  /* 0x00000013030d7c24 */ /* 0x140fe2000f8e0200 */
[----:B------:R-:W-:Y:S01]  /*03a0*/  BSSY.RECONVERGENT B0, `(.L_x_5) ;  /* 0x000001c000007945 */ /* 0x000fe20003800200 */
[C-C-:B------:R-:W-:Y:S01]  /*03b0*/  IMAD R7, R3.reuse, UR20, R0.reuse ;  /* 0x0000001403077c24 */ /* 0x140fe2000f8e0200 */
[----:B------:R-:W-:Y:S01]  /*03c0*/  UIADD3 UR16, UPT, UPT, UR25, UR5, URZ ;  /* 0x0000000519107290 */ /* 0x000fe2000fffe0ff */
[--C-:B------:R-:W-:Y:S01]  /*03d0*/  IMAD R6, R3, UR21, R0.reuse ;  /* 0x0000001503067c24 */ /* 0x100fe2000f8e0200 */
[----:B------:R-:W-:Y:S01]  /*03e0*/  ISETP.GE.U32.AND P0, PT, R11, UR13, PT ;  /* 0x0000000d0b007c0c */ /* 0x000fe2000bf06070 */
[C-C-:B------:R-:W-:Y:S01]  /*03f0*/  IMAD R5, R3.reuse, UR22, R0.reuse ;  /* 0x0000001603057c24 */ /* 0x140fe2000f8e0200 */
[----:B------:R-:W-:Y:S01]  /*0400*/  UIADD3 UR15, UPT, UPT, UR16, UR5, URZ ;  /* 0x00000005100f7290 */ /* 0x000fe2000fffe0ff */
[----:B------:R-:W-:Y:S01]  /*0410*/  ISETP.GE.U32.AND P1, PT, R12, UR13, PT ;  /* 0x0000000d0c007c0c */ /* 0x000fe2000bf26070 */
[--C-:B------:R-:W-:Y:S01]  /*0420*/  IMAD R4, R3, UR23, R0.reuse ;  /* 0x0000001703047c24 */ /* 0x100fe2000f8e0200 */
[----:B------:R-:W-:Y:S01]  /*0430*/  ISETP.GE.U32.AND P2, PT, R13, UR13, PT ;  /* 0x0000000d0d007c0c */ /* 0x000fe2000bf46070 */
[----:B------:R-:W-:Y:S01]  /*0440*/  UIADD3 UR14, UPT, UPT, UR15, UR5, URZ ;  /* 0x000000050f0e7290 */ /* 0x000fe2000fffe0ff */
[----:B------:R-:W-:Y:S01]  /*0450*/  ISETP.GE.U32.AND P3, PT, R7, UR13, PT ;  /* 0x0000000d07007c0c */ /* 0x000fe2000bf66070 */
[----:B0-----:R-:W-:Y:S01]  /*0460*/  IMAD R2, R3, UR24, R0 ;  /* 0x0000001803027c24 */ /* 0x001fe2000f8e0200 */
[----:B------:R-:W-:-:S02]  /*0470*/  ISETP.GE.U32.AND P4, PT, R6, UR13, PT ;  /* 0x0000000d06007c0c */ /* 0x000fc4000bf86070 */
[----:B------:R-:W-:Y:S01]  /*0480*/  ISETP.GE.U32.AND P5, PT, R5, UR13, PT ;  /* 0x0000000d05007c0c */ /* 0x000fe2000bfa6070 */
[----:B------:R-:W-:-:S12]  /*0490*/  @P6 BRA `(.L_x_6) ;  /* 0x0000000000306947 */ /* 0x000fd80003800000 */
        /* <DEDUP_REMOVED lines=12> */
.L_x_6:
[----:B------:R-:W-:Y:S05]  /*0560*/  BSYNC.RECONVERGENT B0 ;  /* 0x0000000000007941 */ /* 0x000fea0003800200 */
.L_x_5:
[----:B------:R-:W-:Y:S04]  /*0570*/  BSSY.RECONVERGENT B0, `(.L_x_7) ;  /* 0x000000e000007945 */ /* 0x000fe80003800200 */
[----:B------:R-:W-:Y:S05]  /*0580*/  @P0 BRA `(.L_x_8) ;  /* 0x0000000000300947 */ /* 0x000fea0003800000 */
        /* <DEDUP_REMOVED lines=12> */
.L_x_8:
[----:B------:R-:W-:Y:S05]  /*0650*/  BSYNC.RECONVERGENT B0 ;  /* 0x0000000000007941 */ /* 0x000fea0003800200 */
.L_x_7:
[----:B------:R-:W-:Y:S04]  /*0660*/  BSSY.RECONVERGENT B0, `(.L_x_9) ;  /* 0x000000e000007945 */ /* 0x000fe80003800200 */
[----:B------:R-:W-:Y:S05]  /*0670*/  @P1 BRA `(.L_x_10) ;  /* 0x0000000000301947 */ /* 0x000fea0003800000 */
[----:B------:R-:W0:Y:S02]  /*0680*/  LDCU.64 UR6, c[0x0][0x380] ;  /* 0x00007000ff0677ac */ /* 0x000e240008000a00 */
[----:B01----:R-:W-:-:S05]  /*0690*/  IADD3 R8, P0, PT, R12, UR6, RZ ;  /* 0x000000060c087c10 */ /* 0x003fca000ff1e0ff */
        /* <DEDUP_REMOVED lines=10> */
.L_x_10:
[----:B------:R-:W-:Y:S05]  /*0740*/  BSYNC.RECONVERGENT B0 ;  /* 0x0000000000007941 */ /* 0x000fea0003800200 */
.L_x_9:
[----:B------:R-:W-:Y:S04]  /*0750*/  BSSY.RECONVERGENT B0, `(.L_x_11) ;  /* 0x000000e000007945 */ /* 0x000fe80003800200 */
[----:B------:R-:W-:Y:S05]  /*0760*/  @P2 BRA `(.L_x_12) ;  /* 0x0000000000302947 */ /* 0x000fea0003800000 */
[----:B------:R-:W0:Y:S02]  /*0770*/  LDCU.64 UR6, c[0x0][0x380] ;  /* 0x00007000ff0677ac */ /* 0x000e240008000a00 */
[----:B012---:R-:W-:-:S05]  /*0780*/  IADD3 R8, P0, PT, R13, UR6, RZ ;  /* 0x000000060d087c10 */ /* 0x007fca000ff1e0ff */
        /* <DEDUP_REMOVED lines=10> */
.L_x_12:
[----:B------:R-:W-:Y:S05]  /*0830*/  BSYNC.RECONVERGENT B0 ;  /* 0x0000000000007941 */ /* 0x000fea0003800200 */
.L_x_11:
[----:B------:R-:W-:Y:S04]  /*0840*/  BSSY.RECONVERGENT B0, `(.L_x_13) ;  /* 0x000000e000007945 */ /* 0x000fe80003800200 */
[----:B------:R-:W-:Y:S05]  /*0850*/  @P3 BRA `(.L_x_14) ;  /* 0x0000000000303947 */ /* 0x000fea0003800000 */
[----:B------:R-:W0:Y:S02]  /*0860*/  LDCU.64 UR6, c[0x0][0x380] ;  /* 0x00007000ff0677ac */ /* 0x000e240008000a00 */
[----:B0123--:R-:W-:-:S05]  /*0870*/  IADD3 R8, P0, PT, R7, UR6, RZ ;  /* 0x0000000607087c10 */ /* 0x00ffca000ff1e0ff */
        /* <DEDUP_REMOVED lines=10> */
.L_x_14:
[----:B------:R-:W-:Y:S05]  /*0920*/  BSYNC.RECONVERGENT B0 ;  /* 0x0000000000007941 */ /* 0x000fea0003800200 */
.L_x_13:
[----:B------:R-:W-:Y:S04]  /*0930*/  BSSY.RECONVERGENT B0, `(.L_x_15) ;  /* 0x000000e000007945 */ /* 0x000fe80003800200 */
[----:B------:R-:W-:Y:S05]  /*0940*/  @P4 BRA `(.L_x_16) ;  /* 0x0000000000304947 */ /* 0x000fea0003800000 */
[----:B------:R-:W5:Y:S02]  /*0950*/  LDCU.64 UR6, c[0x0][0x380] ;  /* 0x00007000ff0677ac */ /* 0x000f640008000a00 */
[----:B-----5:R-:W-:-:S05]  /*0960*/  IADD3 R6, P0, PT, R6, UR6, RZ ;  /* 0x0000000606067c10 */ /* 0x020fca000ff1e0ff */
[----:B----4-:R-:W-:-:S05]  /*0970*/  IMAD.X R7, RZ, RZ, UR7, P0 ;  /* 0x00000007ff077e24 */ /* 0x010fca00080e06ff */
[----:B------:R-:W0:Y:S02]  /*0980*/  LDG.E.U8.CONSTANT R6, desc[UR10][R6.64] ;  /* 0x0000000a06067981 */ /* 0x000e24000c1e9100 */
[----:B0123--:R-:W-:-:S05]  /*0990*/  VIADD R8, R6, -UR9 ;  /* 0x8000000906087c36 */ /* 0x00ffca0008000000 */
[----:B------:R-:W-:-:S13]  /*09a0*/  ISETP.GE.U32.AND P0, PT, R8, UR12, PT ;  /* 0x0000000c08007c0c */ /* 0x000fda000bf06070 */
[----:B------:R-:W-:Y:S05]  /*09b0*/  @P0 BRA `(.L_x_16) ;  /* 0x0000000000140947 */ /* 0x000fea0003800000 */
[----:B------:R-:W0:Y:S01]  /*09c0*/  S2UR UR7, SR_CgaCtaId ;  /* 0x00000000000779c3 */ /* 0x000e220000008800 */
[----:B------:R-:W-:Y:S02]  /*09d0*/  UMOV UR6, 0x400 ;  /* 0x0000040000067882 */ /* 0x000fe40000000000 */
[----:B0-----:R-:W-:-:S06]  /*09e0*/  ULEA UR6, UR7, UR6, 0x18 ;  /* 0x0000000607067291 */ /* 0x001fcc000f8ec0ff */
[----:B------:R-:W-:-:S05]  /*09f0*/  LEA R6, R8, UR6, 0x2 ;  /* 0x0000000608067c11 */ /* 0x000fca000f8e10ff */
[----:B------:R0:W-:Y:S02]  /*0a00*/  ATOMS.POPC.INC.32 RZ, [R6+URZ] ;  /* 0x0000000006ff7f8c */ /* 0x0001e4000d8000ff */
.L_x_16:
[----:B------:R-:W-:Y:S05]  /*0a10*/  BSYNC.RECONVERGENT B0 ;  /* 0x0000000000007941 */ /* 0x000fea0003800200 */
.L_x_15:
[----:B------:R-:W-:Y:S04]  /*0a20*/  BSSY.RECONVERGENT B0, `(.L_x_17) ;  /* 0x000000e000007945 */ /* 0x000fe80003800200 */
[----:B------:R-:W-:Y:S05]  /*0a30*/  @P5 BRA `(.L_x_18) ;  /* 0x0000000000305947 */ /* 0x000fea0003800000 */
[----:B------:R-:W0:Y:S02]  /*0a40*/  LDCU.64 UR6, c[0x0][0x380] ;  /* 0x00007000ff0677ac */ /* 0x000e240008000a00 */
[----:B0-----:R-:W-:-:S05]  /*0a50*/  IADD3 R6, P0, PT, R5, UR6, RZ ;  /* 0x0000000605067c10 */ /* 0x001fca000ff1e0ff */
[----:B----4-:R-:W-:-:S05]  /*0a60*/  IMAD.X R7, RZ, RZ, UR7, P0 ;  /* 0x00000007ff077e24 */ /* 0x010fca00080e06ff */
[----:B------:R-:W4:Y:S02]  /*0a70*/  LDG.E.U8.CONSTANT R6, desc[UR10][R6.64] ;  /* 0x0000000a06067981 */ /* 0x000f24000c1e9100 */
[----:B----4-:R-:W-:-:S05]  /*0a80*/  VIADD R5, R6, -UR9 ;  /* 0x8000000906057c36 */ /* 0x010fca0008000000 */
[----:B------:R-:W-:-:S13]  /*0a90*/  ISETP.GE.U32.AND P0, PT, R5, UR12, PT ;  /* 0x0000000c05007c0c */ /* 0x000fda000bf06070 */
[----:B------:R-:W-:Y:S05]  /*0aa0*/  @P0 BRA `(.L_x_18) ;  /* 0x0000000000140947 */ /* 0x000fea0003800000 */
[----:B------:R-:W0:Y:S01]  /*0ab0*/  S2UR UR7, SR_CgaCtaId ;  /* 0x00000000000779c3 */ /* 0x000e220000008800 */
[----:B------:R-:W-:Y:S02]  /*0ac0*/  UMOV UR6, 0x400 ;  /* 0x0000040000067882 */ /* 0x000fe40000000000 */
[----:B0-----:R-:W-:-:S06]  /*0ad0*/  ULEA UR6, UR7, UR6, 0x18 ;  /* 0x0000000607067291 */ /* 0x001fcc000f8ec0ff */
[----:B------:R-:W-:-:S05]  /*0ae0*/  LEA R5, R5, UR6, 0x2 ;  /* 0x0000000605057c11 */ /* 0x000fca000f8e10ff */
[----:B------:R0:W-:Y:S02]  /*0af0*/  ATOMS.POPC.INC.32 RZ, [R5+URZ] ;  /* 0x0000000005ff7f8c */ /* 0x0001e4000d8000ff */
.L_x_18:
[----:B------:R-:W-:Y:S05]  /*0b00*/  BSYNC.RECONVERGENT B0 ;  /* 0x0000000000007941 */ /* 0x000fea0003800200 */
.L_x_17:
[----:B------:R-:W-:Y:S01]  /*0b10*/  ISETP.GE.U32.AND P6, PT, R4, UR13, PT ;  /* 0x0000000d04007c0c */ /* 0x000fe2000bfc6070 */
[----:B------:R-:W-:Y:S01]  /*0b20*/  UIADD3 UR6, UPT, UPT, UR14, UR5, URZ ;  /* 0x000000050e067290 */ /* 0x000fe2000fffe0ff */
[C-C-:B----4-:R-:W-:Y:S01]  /*0b30*/  IMAD R7, R3.reuse, UR25, R0.reuse ;  /* 0x0000001903077c24 */ /* 0x150fe2000f8e0200 */
[----:B------:R-:W-:Y:S01]  /*0b40*/  BSSY.RECONVERGENT B0, `(.L_x_19) ;  /* 0x0000018000007945 */ /* 0x000fe20003800200 */
[C-C-:B------:R-:W-:Y:S01]  /*0b50*/  IMAD R10, R3.reuse, UR16, R0.reuse ;  /* 0x00000010030a7c24 */ /* 0x140fe2000f8e0200 */
[----:B------:R-:W-:Y:S01]  /*0b60*/  ISETP.GE.U32.AND P0, PT, R2, UR13, PT ;  /* 0x0000000d02007c0c */ /* 0x000fe2000bf06070 */
[--C-:B------:R-:W-:Y:S01]  /*0b70*/  IMAD R11, R3, UR15, R0.reuse ;  /* 0x0000000f030b7c24 */ /* 0x100fe2000f8e0200 */
[----:B------:R-:W-:Y:S01]  /*0b80*/  ISETP.GE.U32.AND P1, PT, R7, UR13, PT ;  /* 0x0000000d07007c0c */ /* 0x000fe2000bf26070 */
[C-C-:B0-----:R-:W-:Y:S01]  /*0b90*/  IMAD R6, R3.reuse, UR14, R0.reuse ;  /* 0x0000000e03067c24 */ /* 0x141fe2000f8e0200 */
[----:B------:R-:W-:Y:S01]  /*0ba0*/  ISETP.GE.U32.AND P2, PT, R10, UR13, PT ;  /* 0x0000000d0a007c0c */ /* 0x000fe2000bf46070 */
[----:B------:R-:W-:Y:S01]  /*0bb0*/  IMAD R5, R3, UR6, R0 ;  /* 0x0000000603057c24 */ /* 0x000fe2000f8e0200 */
[----:B------:R-:W-:-:S02]  /*0bc0*/  ISETP.GE.U32.AND P3, PT, R11, UR13, PT ;  /* 0x0000000d0b007c0c */ /* 0x000fc4000bf66070 */
[----:B------:R-:W-:Y:S02]  /*0bd0*/  ISETP.GE.U32.AND P4, PT, R6, UR13, PT ;  /* 0x0000000d06007c0c */ /* 0x000fe4000bf86070 */
[----:B------:R-:W-:Y:S01]  /*0be0*/  ISETP.GE.U32.AND P5, PT, R5, UR13, PT ;  /* 0x0000000d05007c0c */ /* 0x000fe2000bfa6070 */
[----:B------:R-:W-:-:S12]  /*0bf0*/  @P6 BRA `(.L_x_20) ;  /* 0x0000000000306947 */ /* 0x000fd80003800000 */
[----:B------:R-:W1:Y:S02]  /*0c00*/  LDCU.64 UR18, c[0x0][0x380] ;  /* 0x00007000ff1277ac */ /* 0x000e640008000a00 */
[----:B-123--:R-:W-:-:S05]  /*0c10*/  IADD3 R8, P6, PT, R4, UR18, RZ ;  /* 0x0000001204087c10 */ /* 0x00efca000ffde0ff */
        /* <DEDUP_REMOVED lines=10> */
.L_x_20:
[----:B------:R-:W-:Y:S05]  /*0cc0*/  BSYNC.RECONVERGENT B0 ;  /* 0x0000000000007941 */ /* 0x000fea0003800200 */
.L_x_19:
[----:B------:R-:W-:Y:S04]  /*0cd0*/  BSSY.RECONVERGENT B0, `(.L_x_21) ;  /* 0x000000e000007945 */ /* 0x000fe80003800200 */
[----:B------:R-:W-:Y:S05]  /*0ce0*/  @P0 BRA `(.L_x_22) ;  /* 0x0000000000300947 */ /* 0x000fea0003800000 */
[----:B------:R-:W1:Y:S02]  /*0cf0*/  LDCU.64 UR18, c[0x0][0x380] ;  /* 0x00007000ff1277ac */ /* 0x000e640008000a00 */
[----:B-123--:R-:W-:-:S05]  /*0d00*/  IADD3 R8, P0, PT, R2, UR18, RZ ;  /* 0x0000001202087c10 */ /* 0x00efca000ff1e0ff */
[----:B------:R-:W-:-:S05]  /*0d10*/  IMAD.X R9, RZ, RZ, UR19, P0 ;  /* 0x00000013ff097e24 */ /* 0x000fca00080e06ff */
[----:B------:R-:W2:Y:S02]  /*0d20*/  LDG.E.U8.CONSTANT R8, desc[UR10][R8.64] ;  /* 0x0000000a08087981 */ /* 0x000ea4000c1e9100 */
[----:B--2---:R-:W-:-:S05]  /*0d30*/  VIADD R2, R8, -UR9 ;  /* 0x8000000908027c36 */ /* 0x004fca0008000000 */
[----:B------:R-:W-:-:S13]  /*0d40*/  ISETP.GE.U32.AND P0, PT, R2, UR12, PT ;  /* 0x0000000c02007c0c */ /* 0x000fda000bf06070 */
[----:B------:R-:W-:Y:S05]  /*0d50*/  @P0 BRA `(.L_x_22) ;  /* 0x0000000000140947 */ /* 0x000fea0003800000 */
[----:B------:R-:W1:Y:S01]  /*0d60*/  S2UR UR8, SR_CgaCtaId ;  /* 0x00000000000879c3 */ /* 0x000e620000008800 */
[----:B------:R-:W-:Y:S02]  /*0d70*/  UMOV UR7, 0x400 ;  /* 0x0000040000077882 */ /* 0x000fe40000000000 */
[----:B-1----:R-:W-:-:S06]  /*0d80*/  ULEA UR7, UR8, UR7, 0x18 ;  /* 0x0000000708077291 */ /* 0x002fcc000f8ec0ff */
[----:B------:R-:W-:-:S05]  /*0d90*/  LEA R2, R2, UR7, 0x2 ;  /* 0x0000000702027c11 */ /* 0x000fca000f8e10ff */
[----:B------:R4:W-:Y:S02]  /*0da0*/  ATOMS.POPC.INC.32 RZ, [R2+URZ] ;  /* 0x0000000002ff7f8c */ /* 0x0009e4000d8000ff */
.L_x_22:
[----:B------:R-:W-:Y:S05]  /*0db0*/  BSYNC.RECONVERGENT B0 ;  /* 0x0000000000007941 */ /* 0x000fea0003800200 */
.L_x_21:
[----:B------:R-:W-:Y:S04]  /*0dc0*/  BSSY.RECONVERGENT B0, `(.L_x_23) ;  /* 0x000000e000007945 */ /* 0x000fe80003800200 */
[----:B------:R-:W-:Y:S05]  /*0dd0*/  @P1 BRA `(.L_x_24) ;  /* 0x0000000000301947 */ /* 0x000fea0003800000 */
[----:B------:R-:W1:Y:S02]  /*0de0*/  LDCU.64 UR18, c[0x0][0x380] ;  /* 0x00007000ff1277ac */ /* 0x000e640008000a00 */
[----:B-123--:R-:W-:-:S05]  /*0df0*/  IADD3 R8, P0, PT, R7, UR18, RZ ;  /* 0x0000001207087c10 */ /* 0x00efca000ff1e0ff */
[----:B------:R-:W-:-:S05]  /*0e00*/  IMAD.X R9, RZ, RZ, UR19, P0 ;  /* 0x00000013ff097e24 */ /* 0x000fca00080e06ff */
[----:B------:R-:W4:Y:S02]  /*0e10*/  LDG.E.U8.CONSTANT R8, desc[UR10][R8.64] ;  /* 0x0000000a08087981 */ /* 0x000f24000c1e9100 */
[----:B----4-:R-:W-:-:S05]  /*0e20*/  VIADD R2, R8, -UR9 ;  /* 0x8000000908027c36 */ /* 0x010fca0008000000 */
[----:B------:R-:W-:-:S13]  /*0e30*/  ISETP.GE.U32.AND P0, PT, R2, UR12, PT ;  /* 0x0000000c02007c0c */ /* 0x000fda000bf06070 */
[----:B------:R-:W-:Y:S05]  /*0e40*/  @P0 BRA `(.L_x_24) ;  /* 0x0000000000140947 */ /* 0x000fea0003800000 */
[----:B------:R-:W1:Y:S01]  /*0e50*/  S2UR UR8, SR_CgaCtaId ;  /* 0x00000000000879c3 */ /* 0x000e620000008800 */
[----:B------:R-:W-:Y:S02]  /*0e60*/  UMOV UR7, 0x400 ;  /* 0x0000040000077882 */ /* 0x000fe40000000000 */
[----:B-1----:R-:W-:-:S06]  /*0e70*/  ULEA UR7, UR8, UR7, 0x18 ;  /* 0x0000000708077291 */ /* 0x002fcc000f8ec0ff */
[----:B------:R-:W-:-:S05]  /*0e80*/  LEA R2, R2, UR7, 0x2 ;  /* 0x0000000702027c11 */ /* 0x000fca000f8e10ff */
[----:B------:R1:W-:Y:S02]  /*0e90*/  ATOMS.POPC.INC.32 RZ, [R2+URZ] ;  /* 0x0000000002ff7f8c */ /* 0x0003e4000d8000ff */
.L_x_24:
[----:B------:R-:W-:Y:S05]  /*0ea0*/  BSYNC.RECONVERGENT B0 ;  /* 0x0000000000007941 */ /* 0x000fea0003800200 */
.L_x_23:
        /* <DEDUP_REMOVED lines=14> */
.L_x_26:
[----:B------:R-:W-:Y:S05]  /*0f90*/  BSYNC.RECONVERGENT B0 ;  /* 0x0000000000007941 */ /* 0x000fea0003800200 */
.L_x_25:
        /* <DEDUP_REMOVED lines=14> */
.L_x_28:
[----:B------:R-:W-:Y:S05]  /*1080*/  BSYNC.RECONVERGENT B0 ;  /* 0x0000000000007941 */ /* 0x000fea0003800200 */
.L_x_27:
[----:B------:R-:W-:Y:S04]  /*1090*/  BSSY.RECONVERGENT B0, `(.L_x_29) ;  /* 0x000000e000007945 */ /* 0x000fe80003800200 */
[----:B------:R-:W-:Y:S05]  /*10a0*/  @P4 BRA `(.L_x_30) ;  /* 0x0000000000304947 */ /* 0x000fea0003800000 */
[----:B------:R-:W5:Y:S02]  /*10b0*/  LDCU.64 UR16, c[0x0][0x380] ;  /* 0x00007000ff1077ac */ /* 0x000f640008000a00 */
[----:B-----5:R-:W-:-:S05]  /*10c0*/  IADD3 R6, P0, PT, R6, UR16, RZ ;  /* 0x0000001006067c10 */ /* 0x020fca000ff1e0ff */
[----:B------:R-:W-:-:S05]  /*10d0*/  IMAD.X R7, RZ, RZ, UR17, P0 ;  /* 0x00000011ff077e24 */ /* 0x000fca00080e06ff */
[----:B------:R-:W1:Y:S02]  /*10e0*/  LDG.E.U8.CONSTANT R6, desc[UR10][R6.64] ;  /* 0x0000000a06067981 */ /* 0x000e64000c1e9100 */
[----:B-1--4-:R-:W-:-:S05]  /*10f0*/  VIADD R2, R6, -UR9 ;  /* 0x8000000906027c36 */ /* 0x012fca0008000000 */
[----:B------:R-:W-:-:S13]  /*1100*/  ISETP.GE.U32.AND P0, PT, R2, UR12, PT ;  /* 0x0000000c02007c0c */ /* 0x000fda000bf06070 */
[----:B------:R-:W-:Y:S05]  /*1110*/  @P0 BRA `(.L_x_30) ;  /* 0x0000000000140947 */ /* 0x000fea0003800000 */
[----:B------:R-:W1:Y:S01]  /*1120*/  S2UR UR8, SR_CgaCtaId ;  /* 0x00000000000879c3 */ /* 0x000e620000008800 */
[----:B------:R-:W-:Y:S02]  /*1130*/  UMOV UR7, 0x400 ;  /* 0x0000040000077882 */ /* 0x000fe40000000000 */
[----:B-1----:R-:W-:-:S06]  /*1140*/  ULEA UR7, UR8, UR7, 0x18 ;  /* 0x0000000708077291 */ /* 0x002fcc000f8ec0ff */
[----:B------:R-:W-:-:S05]  /*1150*/  LEA R2, R2, UR7, 0x2 ;  /* 0x0000000702027c11 */ /* 0x000fca000f8e10ff */
[----:B------:R1:W-:Y:S02]  /*1160*/  ATOMS.POPC.INC.32 RZ, [R2+URZ] ;  /* 0x0000000002ff7f8c */ /* 0x0003e4000d8000ff */
.L_x_30:
[----:B------:R-:W-:Y:S05]  /*1170*/  BSYNC.RECONVERGENT B0 ;  /* 0x0000000000007941 */ /* 0x000fea0003800200 */
.L_x_29:
[----:B------:R-:W-:Y:S04]  /*1180*/  BSSY.RECONVERGENT B0, `(.L_x_31) ;  /* 0x000000e000007945 */ /* 0x000fe80003800200 */
[----:B------:R-:W-:Y:S05]  /*1190*/  @P5 BRA `(.L_x_32) ;  /* 0x0000000000305947 */ /* 0x000fea0003800000 */
[----:B------:R-:W0:Y:S02]  /*11a0*/  LDCU.64 UR14, c[0x0][0x380] ;  /* 0x00007000ff0e77ac */ /* 0x000e240008000a00 */
[----:B0-----:R-:W-:-:S05]  /*11b0*/  IADD3 R4, P0, PT, R5, UR14, RZ ;  /* 0x0000000e05047c10 */ /* 0x001fca000ff1e0ff */
[----:B------:R-:W-:-:S05]  /*11c0*/  IMAD.X R5, RZ, RZ, UR15, P0 ;  /* 0x0000000fff057e24 */ /* 0x000fca00080e06ff */
[----:B------:R-:W1:Y:S02]  /*11d0*/  LDG.E.U8.CONSTANT R4, desc[UR10][R4.64] ;  /* 0x0000000a04047981 */ /* 0x000e64000c1e9100 */
[----:B-1--4-:R-:W-:-:S05]  /*11e0*/  VIADD R2, R4, -UR9 ;  /* 0x8000000904027c36 */ /* 0x012fca0008000000 */
[----:B------:R-:W-:-:S13]  /*11f0*/  ISETP.GE.U32.AND P0, PT, R2, UR12, PT ;  /* 0x0000000c02007c0c */ /* 0x000fda000bf06070 */
[----:B------:R-:W-:Y:S05]  /*1200*/  @P0 BRA `(.L_x_32) ;  /* 0x0000000000140947 */ /* 0x000fea0003800000 */
[----:B------:R-:W0:Y:S01]  /*1210*/  S2UR UR8, SR_CgaCtaId ;  /* 0x00000000000879c3 */ /* 0x000e220000008800 */
[----:B------:R-:W-:Y:S02]  /*1220*/  UMOV UR7, 0x400 ;  /* 0x0000040000077882 */ /* 0x000fe40000000000 */
[----:B0-----:R-:W-:-:S06]  /*1230*/  ULEA UR7, UR8, UR7, 0x18 ;  /* 0x0000000708077291 */ /* 0x001fcc000f8ec0ff */
[----:B------:R-:W-:-:S05]  /*1240*/  LEA R2, R2, UR7, 0x2 ;  /* 0x0000000702027c11 */ /* 0x000fca000f8e10ff */
[----:B------:R0:W-:Y:S02]  /*1250*/  ATOMS.POPC.INC.32 RZ, [R2+URZ] ;  /* 0x0000000002ff7f8c */ /* 0x0001e4000d8000ff */
.L_x_32:
[----:B------:R-:W-:Y:S05]  /*1260*/  BSYNC.RECONVERGENT B0 ;  /* 0x0000000000007941 */ /* 0x000fea0003800200 */
.L_x_31:
[----:B------:R-:W-:Y:S01]  /*1270*/  UIADD3 UR5, UPT, UPT, UR6, UR5, URZ ;  /* 0x0000000506057290 */ /* 0x000fe2000fffe0ff */
[----:B------:R-:W-:Y:S01]  /*1280*/  BSSY.RECONVERGENT B0, `(.L_x_33) ;  /* 0x0000011000007945 */ /* 0x000fe20003800200 */
[----:B------:R-:W-:-:S04]  /*1290*/  ISETP.GT.AND P1, PT, R0, UR4, PT ;  /* 0x0000000400007c0c */ /* 0x000fc8000bf24270 */
[----:B0-----:R-:W-:-:S05]  /*12a0*/  IMAD R4, R3, UR5, R0 ;  /* 0x0000000503047c24 */ /* 0x001fca000f8e0200 */
[----:B------:R-:W-:-:S13]  /*12b0*/  ISETP.GE.U32.AND P0, PT, R4, UR13, PT ;  /* 0x0000000d04007c0c */ /* 0x000fda000bf06070 */
        /* <DEDUP_REMOVED lines=13> */
.L_x_34:
[----:B------:R-:W-:Y:S05]  /*1390*/  BSYNC.RECONVERGENT B0 ;  /* 0x0000000000007941 */ /* 0x000fea0003800200 */
.L_x_33:
[----:B------:R-:W-:Y:S06]  /*13a0*/  BAR.SYNC.DEFER_BLOCKING 0x0 ;  /* 0x0000000000007b1d */ /* 0x000fec0000010000 */
[----:B------:R-:W-:Y:S05]  /*13b0*/  @P1 EXIT ;  /* 0x000000000000194d */ /* 0x000fea0003800000 */
[----:B------:R-:W5:Y:S01]  /*13c0*/  S2UR UR6, SR_CgaCtaId ;  /* 0x00000000000679c3 */ /* 0x000f620000008800 */
[----:B------:R-:W-:-:S07]  /*13d0*/  UMOV UR5, 0x400 ;  /* 0x0000040000057882 */ /* 0x000fce0000000000 */
[----:B------:R-:W0:Y:S01]  /*13e0*/  LDC.64 R6, c[0x0][0x388] ;  /* 0x0000e200ff067b82 */ /* 0x000e220000000a00 */
[----:B-----5:R-:W-:-:S12]  /*13f0*/  ULEA UR5, UR6, UR5, 0x18 ;  /* 0x0000000506057291 */ /* 0x020fd8000f8ec0ff */
.L_x_35:
[C---:B01--4-:R-:W-:Y:S01]  /*1400*/  LEA R2, R0.reuse, UR5, 0x2 ;  /* 0x0000000500027c11 */ /* 0x053fe2000f8e10ff */
[----:B------:R-:W-:-:S04]  /*1410*/  IMAD.WIDE R4, R0, 0x4, R6 ;  /* 0x0000000400047825 */ /* 0x000fc800078e0206 */
[----:B------:R-:W0:Y:S01]  /*1420*/  LDS R9, [R2] ;  /* 0x0000000002097984 */ /* 0x000e220000000800 */
[----:B------:R-:W-:-:S05]  /*1430*/  IMAD.IADD R0, R3, 0x1, R0 ;  /* 0x0000000103007824 */ /* 0x000fca00078e0200 */
[----:B------:R-:W-:Y:S01]  /*1440*/  ISETP.GT.AND P0, PT, R0, UR4, PT ;  /* 0x0000000400007c0c */ /* 0x000fe2000bf04270 */
[----:B0-----:R0:W-:-:S12]  /*1450*/  REDG.E.ADD.STRONG.GPU desc[UR10][R4.64], R9 ;  /* 0x000000090400798e */ /* 0x0011d8000c12e10a */
[----:B------:R-:W-:Y:S05]  /*1460*/  @!P0 BRA `(.L_x_35) ;  /* 0xfffffffc00e48947 */ /* 0x000fea000383ffff */
[----:B------:R-:W-:Y:S05]  /*1470*/  EXIT ;  /* 0x000000000000794d */ /* 0x000fea0003800000 */
.L_x_36:
[----:B------:R-:W-:-:S00]  /*1480*/  BRA `(.L_x_36) ;  /* 0xfffffffc00fc7947 */ /* 0x000fc0000383ffff */
[----:B------:R-:W-:-:S00]  /*1490*/  NOP ;  /* 0x0000000000007918 */ /* 0x000fc00000000000 */
        /* <DEDUP_REMOVED lines=14> */
.L_x_37:


//--------------------- .nv.shared._Z22histogram_range_kernelPKhPjjii --------------------------
	.section	.nv.shared._Z22histogram_range_kernelPKhPjjii,"aw",@nobits
	.sectionflags	@""
	.align	16
	.zero		1024


//--------------------- .nv.shared.reserved.0     --------------------------
	.section	.nv.shared.reserved.0,"aw",@nobits
	.weak		__nv_reservedSMEM_offset_0_alias
	.size		__nv_reservedSMEM_offset_0_alias, 0, 64
	.other		__nv_reservedSMEM_offset_0_alias,@"STO_CUDA_RESERVED_SHARED STV_DEFAULT"
__nv_reservedSMEM_offset_0_alias:
	.zero		0
	.zero		64


//--------------------- .nv.constant0._Z22histogram_range_kernelPKhPjjii --------------------------
	.section	.nv.constant0._Z22histogram_range_kernelPKhPjjii,"a",@progbits
	.sectionflags	@""
	.align	4
.nv.constant0._Z22histogram_range_kernelPKhPjjii:
	.zero		924


//--------------------- SYMBOLS --------------------------

	.type		.nv.reservedSmem.offset0,@object
	.size		.nv.reservedSmem.offset0,0x4
	.type		.nv.reservedSmem.cap,@object
	.size		.nv.reservedSmem.cap,0x4
